	.headerflags	@"EF_CUDA_TEXMODE_UNIFIED EF_CUDA_64BIT_ADDRESS EF_CUDA_ACCELERATORS EF_CUDA_SM90 EF_CUDA_VIRTUAL_SM(EF_CUDA_SM90)"
	.elftype	@"ET_EXEC"


//--------------------- .nv.info                  --------------------------
	.section	.nv.info,"",@"SHT_CUDA_INFO"
	.align	4


	//----- nvinfo : EIATTR_REGCOUNT
	.align		4
        /*0000*/ 	.byte	0x04, 0x2f
        /*0002*/ 	.short	(.L_1 - .L_0)
	.align		4
.L_0:
        /*0004*/ 	.word	index@(triton_poi_fused_add_convolution_3)
        /*0008*/ 	.word	0x00000010


	//----- nvinfo : EIATTR_MIN_STACK_SIZE
	.align		4
.L_1:
        /*000c*/ 	.byte	0x04, 0x12
        /*000e*/ 	.short	(.L_3 - .L_2)
	.align		4
.L_2:
        /*0010*/ 	.word	index@(triton_poi_fused_add_convolution_3)
        /*0014*/ 	.word	0x00000000


	//----- nvinfo : EIATTR_FRAME_SIZE
	.align		4
.L_3:
        /*0018*/ 	.byte	0x04, 0x11
        /*001a*/ 	.short	(.L_5 - .L_4)
	.align		4
.L_4:
        /*001c*/ 	.word	index@(triton_poi_fused_add_convolution_3)
        /*0020*/ 	.word	0x00000000


	//----- nvinfo : EIATTR_MIN_STACK_SIZE
	.align		4
.L_5:
        /*0024*/ 	.byte	0x04, 0x12
        /*0026*/ 	.short	(.L_7 - .L_6)
	.align		4
.L_6:
        /*0028*/ 	.word	index@(triton_poi_fused_add_convolution_3)
        /*002c*/ 	.word	0x00000000
.L_7:


//--------------------- .nv.info.triton_poi_fused_add_convolution_3 --------------------------
	.section	.nv.info.triton_poi_fused_add_convolution_3,"",@"SHT_CUDA_INFO"
	.sectionflags	@""
	.align	4


	//----- nvinfo : EIATTR_CUDA_API_VERSION
	.align		4
        /*0000*/ 	.byte	0x04, 0x37
        /*0002*/ 	.short	(.L_9 - .L_8)
.L_8:
        /*0004*/ 	.word	0x0000007c


	//----- nvinfo : EIATTR_KPARAM_INFO
	.align		4
.L_9:
        /*0008*/ 	.byte	0x04, 0x17
        /*000a*/ 	.short	(.L_11 - .L_10)
.L_10:
        /*000c*/ 	.word	0x00000000
        /*0010*/ 	.short	0x0003
        /*0012*/ 	.short	0x0018
        /*0014*/ 	.byte	0x00, 0xf0, 0x11, 0x00


	//----- nvinfo : EIATTR_KPARAM_INFO
	.align		4
.L_11:
        /*0018*/ 	.byte	0x04, 0x17
        /*001a*/ 	.short	(.L_13 - .L_12)
.L_12:
        /*001c*/ 	.word	0x00000000
        /*0020*/ 	.short	0x0002
        /*0022*/ 	.short	0x0010
        /*0024*/ 	.byte	0x00, 0xf4, 0x21, 0x00


	//----- nvinfo : EIATTR_KPARAM_INFO
	.align		4
.L_13:
        /*0028*/ 	.byte	0x04, 0x17
        /*002a*/ 	.short	(.L_15 - .L_14)
.L_14:
        /*002c*/ 	.word	0x00000000
        /*0030*/ 	.short	0x0001
        /*0032*/ 	.short	0x0008
        /*0034*/ 	.byte	0x00, 0xf4, 0x21, 0x00


	//----- nvinfo : EIATTR_KPARAM_INFO
	.align		4
.L_15:
        /*0038*/ 	.byte	0x04, 0x17
        /*003a*/ 	.short	(.L_17 - .L_16)
.L_16:
        /*003c*/ 	.word	0x00000000
        /*0040*/ 	.short	0x0000
        /*0042*/ 	.short	0x0000
        /*0044*/ 	.byte	0x00, 0xf4, 0x21, 0x00


	//----- nvinfo : EIATTR_SPARSE_MMA_MASK
	.align		4
.L_17:
        /*0048*/ 	.byte	0x03, 0x50
        /*004a*/ 	.short	0x0000


	//----- nvinfo : EIATTR_MAXREG_COUNT
	.align		4
        /*004c*/ 	.byte	0x03, 0x1b
        /*004e*/ 	.short	0x00ff


	//----- nvinfo : EIATTR_EXIT_INSTR_OFFSETS
	.align		4
        /*0050*/ 	.byte	0x04, 0x1c
        /*0052*/ 	.short	(.L_19 - .L_18)


	//   ....[0]....
.L_18:
        /*0054*/ 	.word	0x00000210


	//   ....[1]....
        /*0058*/ 	.word	0x00000230


	//----- nvinfo : EIATTR_REQNTID
	.align		4
.L_19:
        /*005c*/ 	.byte	0x04, 0x10
        /*005e*/ 	.short	(.L_21 - .L_20)
.L_20:
        /*0060*/ 	.word	0x00000080
        /*0064*/ 	.word	0x00000001
        /*0068*/ 	.word	0x00000001


	//----- nvinfo : EIATTR_CBANK_PARAM_SIZE
	.align		4
.L_21:
        /*006c*/ 	.byte	0x03, 0x19
        /*006e*/ 	.short	0x001c


	//----- nvinfo : EIATTR_PARAM_CBANK
	.align		4
        /*0070*/ 	.byte	0x04, 0x0a
        /*0072*/ 	.short	(.L_23 - .L_22)
	.align		4
.L_22:
        /*0074*/ 	.word	index@(.nv.constant0.triton_poi_fused_add_convolution_3)
        /*0078*/ 	.short	0x0210
        /*007a*/ 	.short	0x001c


	//----- nvinfo : EIATTR_SW_WAR
	.align		4
.L_23:
        /*007c*/ 	.byte	0x04, 0x36
        /*007e*/ 	.short	(.L_25 - .L_24)
.L_24:
        /*0080*/ 	.word	0x00000008
.L_25:


//--------------------- .nv.callgraph             --------------------------
	.section	.nv.callgraph,"",@"SHT_CUDA_CALLGRAPH"
	.align	4
	.sectionentsize	8
	.align		4
        /*0000*/ 	.word	0x00000000
	.align		4
        /*0004*/ 	.word	0xffffffff
	.align		4
        /*0008*/ 	.word	0x00000000
	.align		4
        /*000c*/ 	.word	0xfffffffe
	.align		4
        /*0010*/ 	.word	0x00000000
	.align		4
        /*0014*/ 	.word	0xfffffffd
	.align		4
        /*0018*/ 	.word	0x00000000
	.align		4
        /*001c*/ 	.word	0xfffffffc


//--------------------- .text.triton_poi_fused_add_convolution_3 --------------------------
	.section	.text.triton_poi_fused_add_convolution_3,"ax",@progbits
	.align	128
        .global         triton_poi_fused_add_convolution_3
        .type           triton_poi_fused_add_convolution_3,@function
        .size           triton_poi_fused_add_convolution_3,(.L_x_1 - triton_poi_fused_add_convolution_3)
        .other          triton_poi_fused_add_convolution_3,@"STO_CUDA_ENTRY STV_DEFAULT"
triton_poi_fused_add_convolution_3:
.text.triton_poi_fused_add_convolution_3:
[----:B------:R-:W0:Y:S02]  /*0000*/  LDC R1, c[0x0][0x28] ;  /* 0x00000a00ff017b82 */ /* 0x000e240000000800 */
[----:B------:R-:W1:Y:S01]  /*0010*/  S2R R0, SR_TID.X ;  /* 0x0000000000007919 */ /* 0x000e620000002100 */
[----:B------:R-:W2:Y:S01]  /*0020*/  LDC.64 R4, c[0x0][0x218] ;  /* 0x00008600ff047b82 */ /* 0x000ea20000000a00 */
[----:B------:R-:W-:Y:S01]  /*0030*/  ULDC.64 UR4, c[0x0][0x208] ;  /* 0x0000820000047ab9 */ /* 0x000fe20000000a00 */
[----:B------:R-:W-:Y:S01]  /*0040*/  CS2R R12, SRZ ;  /* 0x00000000000c7805 */ /* 0x000fe2000001ff00 */
[----:B------:R-:W3:Y:S05]  /*0050*/  S2R R9, SR_CTAID.X ;  /* 0x0000000000097919 */ /* 0x000eea0000002500 */
[----:B------:R-:W4:Y:S08]  /*0060*/  LDC.64 R6, c[0x0][0x220] ;  /* 0x00008800ff067b82 */ /* 0x000f300000000a00 */
[----:B------:R-:W5:Y:S01]  /*0070*/  LDC.64 R2, c[0x0][0x210] ;  /* 0x00008400ff027b82 */ /* 0x000f620000000a00 */
[----:B-1----:R-:W-:Y:S01]  /*0080*/  IMAD.SHL.U32 R0, R0, 0x2, RZ ;  /* 0x0000000200007824 */ /* 0x002fe200078e00ff */
[----:B---3--:R-:W-:-:S04]  /*0090*/  SHF.R.S32.HI R8, RZ, 0x17, R9 ;  /* 0x00000017ff087819 */ /* 0x008fc80000011409 */
[----:B------:R-:W-:Y:S02]  /*00a0*/  LOP3.LUT R0, R0, 0xfe, RZ, 0xc0, !PT ;  /* 0x000000fe00007812 */ /* 0x000fe400078ec0ff */
[----:B------:R-:W-:-:S03]  /*00b0*/  SGXT R8, R8, 0x1 ;  /* 0x000000010808781a */ /* 0x000fc60000000200 */
[----:B------:R-:W-:-:S04]  /*00c0*/  IMAD R9, R9, 0x100, R0 ;  /* 0x0000010009097824 */ /* 0x000fc800078e0200 */
[C---:B----4-:R-:W-:Y:S01]  /*00d0*/  IMAD.WIDE R6, R9.reuse, 0x4, R6 ;  /* 0x0000000409067825 */ /* 0x050fe200078e0206 */
[----:B------:R-:W-:Y:S02]  /*00e0*/  LEA.HI R8, R8, R9, RZ, 0x4 ;  /* 0x0000000908087211 */ /* 0x000fe400078f20ff */
[C---:B------:R-:W-:Y:S01]  /*00f0*/  ISETP.GE.AND P0, PT, R9.reuse, 0x100, PT ;  /* 0x000001000900780c */ /* 0x040fe20003f06270 */
[----:B-----5:R-:W-:Y:S01]  /*0100*/  IMAD.WIDE R2, R9, 0x4, R2 ;  /* 0x0000000409027825 */ /* 0x020fe200078e0202 */
[----:B------:R-:W-:-:S04]  /*0110*/  SHF.R.S32.HI R8, RZ, 0x4, R8 ;  /* 0x00000004ff087819 */ /* 0x000fc80000011408 */
[----:B------:R-:W-:-:S04]  /*0120*/  LEA.HI R0, R8, R8, RZ, 0x2 ;  /* 0x0000000808007211 */ /* 0x000fc800078f10ff */
[----:B------:R-:W-:Y:S01]  /*0130*/  LOP3.LUT R11, R0, 0xfffffffc, RZ, 0xc0, !PT ;  /* 0xfffffffc000b7812 */ /* 0x000fe200078ec0ff */
[----:B------:R-:W-:Y:S02]  /*0140*/  HFMA2.MMA R0, -RZ, RZ, 0, 0 ;  /* 0x00000000ff007435 */ /* 0x000fe400000001ff */
[----:B------:R-:W3:Y:S01]  /*0150*/  @!P0 LDG.E.64 R12, desc[UR4][R6.64] ;  /* 0x00000004060c8981 */ /* 0x000ee2000c1e1b00 */
[----:B------:R-:W-:Y:S02]  /*0160*/  IADD3 R11, R8, -R11, RZ ;  /* 0x8000000b080b7210 */ /* 0x000fe40007ffe0ff */
[----:B------:R-:W-:-:S03]  /*0170*/  CS2R R8, SRZ ;  /* 0x0000000000087805 */ /* 0x000fc6000001ff00 */
[----:B--2---:R-:W-:-:S03]  /*0180*/  IMAD.WIDE R4, R11, 0x4, R4 ;  /* 0x000000040b047825 */ /* 0x004fc600078e0204 */
[----:B------:R-:W2:Y:S01]  /*0190*/  @!P0 LDG.E.64 R8, desc[UR4][R2.64] ;  /* 0x0000000402088981 */ /* 0x000ea2000c1e1b00 */
[----:B------:R-:W-:-:S03]  /*01a0*/  IMAD.MOV.U32 R11, RZ, RZ, RZ ;  /* 0x000000ffff0b7224 */ /* 0x000fc600078e00ff */
[----:B------:R-:W2:Y:S04]  /*01b0*/  @!P0 LDG.E.EL R0, desc[UR4][R4.64] ;  /* 0x0000000404008981 */ /* 0x000ea8000c2e1900 */
[----:B------:R-:W4:Y:S01]  /*01c0*/  @!P0 LDG.E.EL R11, desc[UR4][R4.64] ;  /* 0x00000004040b8981 */ /* 0x000f22000c2e1900 */
[----:B--2---:R-:W-:Y:S01]  /*01d0*/  FADD R0, R0, R9 ;  /* 0x0000000900007221 */ /* 0x004fe20000000000 */
[----:B----4-:R-:W-:-:S03]  /*01e0*/  FADD R11, R11, R8 ;  /* 0x000000080b0b7221 */ /* 0x010fc60000000000 */
[----:B---3--:R-:W-:Y:S01]  /*01f0*/  FADD R13, R0, R13 ;  /* 0x0000000d000d7221 */ /* 0x008fe20000000000 */
[----:B------:R-:W-:Y:S01]  /*0200*/  FADD R12, R11, R12 ;  /* 0x0000000c0b0c7221 */ /* 0x000fe20000000000 */
[----:B------:R-:W-:Y:S06]  /*0210*/  @P0 EXIT ;  /* 0x000000000000094d */ /* 0x000fec0003800000 */
[----:B------:R-:W-:Y:S01]  /*0220*/  STG.E.64 desc[UR4][R2.64], R12 ;  /* 0x0000000c02007986 */ /* 0x000fe2000c101b04 */
[----:B------:R-:W-:Y:S05]  /*0230*/  EXIT ;  /* 0x000000000000794d */ /* 0x000fea0003800000 */
.L_x_0:
[----:B------:R-:W-:-:S00]  /*0240*/  BRA `(.L_x_0) ;  /* 0xfffffffc00fc7947 */ /* 0x000fc0000383ffff */
[----:B------:R-:W-:-:S00]  /*0250*/  NOP ;  /* 0x0000000000007918 */ /* 0x000fc00000000000 */
        /* <DEDUP_REMOVED lines=10> */
.L_x_1:


//--------------------- .nv.constant0.triton_poi_fused_add_convolution_3 --------------------------
	.section	.nv.constant0.triton_poi_fused_add_convolution_3,"a",@progbits
	.sectionflags	@""
	.align	4
.nv.constant0.triton_poi_fused_add_convolution_3:
	.zero		556
